//
// Generated by NVIDIA NVVM Compiler
//
// Compiler Build ID: CL-36424714
// Cuda compilation tools, release 13.0, V13.0.88
// Based on NVVM 20.0.0
//

.version 9.0
.target sm_100
.address_size 64

	// .globl	_Z6vecAddPKdS0_Pdi

.visible .entry _Z6vecAddPKdS0_Pdi(
	.param .u64 .ptr .align 1 _Z6vecAddPKdS0_Pdi_param_0,
	.param .u64 .ptr .align 1 _Z6vecAddPKdS0_Pdi_param_1,
	.param .u64 .ptr .align 1 _Z6vecAddPKdS0_Pdi_param_2,
	.param .u32 _Z6vecAddPKdS0_Pdi_param_3
)
{
	.reg .pred 	%p<2>;
	.reg .b32 	%r<6>;
	.reg .b64 	%rd<11>;
	.reg .b64 	%fd<4>;

	ld.param.u64 	%rd1, [_Z6vecAddPKdS0_Pdi_param_0];
	ld.param.u64 	%rd2, [_Z6vecAddPKdS0_Pdi_param_1];
	ld.param.u64 	%rd3, [_Z6vecAddPKdS0_Pdi_param_2];
	ld.param.u32 	%r2, [_Z6vecAddPKdS0_Pdi_param_3];
	mov.u32 	%r3, %ctaid.x;
	mov.u32 	%r4, %ntid.x;
	mov.u32 	%r5, %tid.x;
	mad.lo.s32 	%r1, %r3, %r4, %r5;
	setp.ge.s32 	%p1, %r1, %r2;
	@%p1 bra 	$L__BB0_2;
	cvta.to.global.u64 	%rd4, %rd1;
	cvta.to.global.u64 	%rd5, %rd2;
	cvta.to.global.u64 	%rd6, %rd3;
	mul.wide.s32 	%rd7, %r1, 8;
	add.s64 	%rd8, %rd4, %rd7;
	ld.global.f64 	%fd1, [%rd8];
	add.s64 	%rd9, %rd5, %rd7;
	ld.global.f64 	%fd2, [%rd9];
	add.f64 	%fd3, %fd1, %fd2;
	add.s64 	%rd10, %rd6, %rd7;
	st.global.f64 	[%rd10], %fd3;
$L__BB0_2:
	ret;

}


// ===== COMPILED SASS (sm_100) =====

	.target	sm_100

	.elftype	@"ET_EXEC"


//--------------------- .note.nv.tkinfo           --------------------------
	.section	.note.nv.tkinfo,"",@"SHT_NOTE"
	.sectionflags	@"SHF_NOTE_NV_TKINFO"
	.tkinfo
        /*0018*/ 	.word	0x00000002
        /*0030*/ 	.string	""
        /*0030*/ 	.string	"ptxas"
        /*0030*/ 	.string	"Cuda compilation tools, release 13.0, V13.0.88"
        /*0030*/ 	.string	"Build cuda_13.0.r13.0/compiler.36424714_0"
        /*0030*/ 	.string	"-arch sm_100 -m 64 "



//--------------------- .note.nv.cuinfo           --------------------------
	.section	.note.nv.cuinfo,"",@"SHT_NOTE"
	.sectionflags	@"SHF_NOTE_NV_CUINFO"
        /*0018*/ 	.short	0x0002
        /*001a*/ 	.short	0x0064
        /*001c*/ 	.short	0x0082
	.zero		2


//--------------------- .nv.info                  --------------------------
	.section	.nv.info,"",@"SHT_CUDA_INFO"
	.align	4


	//----- nvinfo : EIATTR_REGCOUNT
	.align		4
        /*0000*/ 	.byte	0x04, 0x2f
        /*0002*/ 	.short	(.L_1 - .L_0)
	.align		4
.L_0:
        /*0004*/ 	.word	index@(_Z6vecAddPKdS0_Pdi)
        /*0008*/ 	.word	0x0000000e


	//----- nvinfo : EIATTR_FRAME_SIZE
	.align		4
.L_1:
        /*000c*/ 	.byte	0x04, 0x11
        /*000e*/ 	.short	(.L_3 - .L_2)
	.align		4
.L_2:
        /*0010*/ 	.word	index@(_Z6vecAddPKdS0_Pdi)
        /*0014*/ 	.word	0x00000000


	//----- nvinfo : EIATTR_MIN_STACK_SIZE
	.align		4
.L_3:
        /*0018*/ 	.byte	0x04, 0x12
        /*001a*/ 	.short	(.L_5 - .L_4)
	.align		4
.L_4:
        /*001c*/ 	.word	index@(_Z6vecAddPKdS0_Pdi)
        /*0020*/ 	.word	0x00000000
.L_5:


//--------------------- .nv.compat                --------------------------
	.section	.nv.compat,"",@"SHT_CUDA_COMPAT_INFO"
	.align	4
        /*0000*/ 	.byte	0x02, 0x09, 0x00, 0x00, 0x02, 0x02, 0x01, 0x00, 0x02, 0x05, 0x05, 0x00, 0x03, 0x07, 0x01, 0x01
        /*0010*/ 	.byte	0x02, 0x03, 0x00, 0x00, 0x02, 0x06, 0x01, 0x00, 0x04, 0x0b, 0x08, 0x00, 0x01, 0x00, 0x00, 0x00
        /*0020*/ 	.byte	0x00, 0x00, 0x00, 0x00


//--------------------- .nv.info._Z6vecAddPKdS0_Pdi --------------------------
	.section	.nv.info._Z6vecAddPKdS0_Pdi,"",@"SHT_CUDA_INFO"
	.sectionflags	@""
	.align	4


	//----- nvinfo : EIATTR_CUDA_API_VERSION
	.align		4
        /*0000*/ 	.byte	0x04, 0x37
        /*0002*/ 	.short	(.L_7 - .L_6)
.L_6:
        /*0004*/ 	.word	0x00000082


	//----- nvinfo : EIATTR_KPARAM_INFO
	.align		4
.L_7:
        /*0008*/ 	.byte	0x04, 0x17
        /*000a*/ 	.short	(.L_9 - .L_8)
.L_8:
        /*000c*/ 	.word	0x00000000
        /*0010*/ 	.short	0x0003
        /*0012*/ 	.short	0x0018
        /*0014*/ 	.byte	0x00, 0xf0, 0x11, 0x00


	//----- nvinfo : EIATTR_KPARAM_INFO
	.align		4
.L_9:
        /*0018*/ 	.byte	0x04, 0x17
        /*001a*/ 	.short	(.L_11 - .L_10)
.L_10:
        /*001c*/ 	.word	0x00000000
        /*0020*/ 	.short	0x0002
        /*0022*/ 	.short	0x0010
        /*0024*/ 	.byte	0x00, 0xf5, 0x21, 0x00


	//----- nvinfo : EIATTR_KPARAM_INFO
	.align		4
.L_11:
        /*0028*/ 	.byte	0x04, 0x17
        /*002a*/ 	.short	(.L_13 - .L_12)
.L_12:
        /*002c*/ 	.word	0x00000000
        /*0030*/ 	.short	0x0001
        /*0032*/ 	.short	0x0008
        /*0034*/ 	.byte	0x00, 0xf5, 0x21, 0x00


	//----- nvinfo : EIATTR_KPARAM_INFO
	.align		4
.L_13:
        /*0038*/ 	.byte	0x04, 0x17
        /*003a*/ 	.short	(.L_15 - .L_14)
.L_14:
        /*003c*/ 	.word	0x00000000
        /*0040*/ 	.short	0x0000
        /*0042*/ 	.short	0x0000
        /*0044*/ 	.byte	0x00, 0xf5, 0x21, 0x00


	//----- nvinfo : EIATTR_SPARSE_MMA_MASK
	.align		4
.L_15:
        /*0048*/ 	.byte	0x03, 0x50
        /*004a*/ 	.short	0x0000


	//----- nvinfo : EIATTR_MAXREG_COUNT
	.align		4
        /*004c*/ 	.byte	0x03, 0x1b
        /*004e*/ 	.short	0x00ff


	//----- nvinfo : EIATTR_MERCURY_ISA_VERSION
	.align		4
        /*0050*/ 	.byte	0x03, 0x5f
        /*0052*/ 	.short	0x0101


	//----- nvinfo : EIATTR_VRC_CTA_INIT_COUNT
	.align		4
        /*0054*/ 	.byte	0x02, 0x4a
	.zero		1
	.zero		1


	//----- nvinfo : EIATTR_EXIT_INSTR_OFFSETS
	.align		4
        /*0058*/ 	.byte	0x04, 0x1c
        /*005a*/ 	.short	(.L_17 - .L_16)


	//   ....[0]....
.L_16:
        /*005c*/ 	.word	0x00000070


	//   ....[1]....
        /*0060*/ 	.word	0x00000130


	//----- nvinfo : EIATTR_CBANK_PARAM_SIZE
	.align		4
.L_17:
        /*0064*/ 	.byte	0x03, 0x19
        /*0066*/ 	.short	0x001c


	//----- nvinfo : EIATTR_PARAM_CBANK
	.align		4
        /*0068*/ 	.byte	0x04, 0x0a
        /*006a*/ 	.short	(.L_19 - .L_18)
	.align		4
.L_18:
        /*006c*/ 	.word	index@(.nv.constant0._Z6vecAddPKdS0_Pdi)
        /*0070*/ 	.short	0x0380
        /*0072*/ 	.short	0x001c


	//----- nvinfo : EIATTR_SW_WAR
	.align		4
.L_19:
        /*0074*/ 	.byte	0x04, 0x36
        /*0076*/ 	.short	(.L_21 - .L_20)
.L_20:
        /*0078*/ 	.word	0x00000008
.L_21:


//--------------------- .nv.callgraph             --------------------------
	.section	.nv.callgraph,"",@"SHT_CUDA_CALLGRAPH"
	.align	4
	.sectionentsize	8
	.align		4
        /*0000*/ 	.word	0x00000000
	.align		4
        /*0004*/ 	.word	0xffffffff
	.align		4
        /*0008*/ 	.word	0x00000000
	.align		4
        /*000c*/ 	.word	0xfffffffe
	.align		4
        /*0010*/ 	.word	0x00000000
	.align		4
        /*0014*/ 	.word	0xfffffffd
	.align		4
        /*0018*/ 	.word	0x00000000
	.align		4
        /*001c*/ 	.word	0xfffffffc


//--------------------- .text._Z6vecAddPKdS0_Pdi  --------------------------
	.section	.text._Z6vecAddPKdS0_Pdi,"ax",@progbits
	.align	128
        .global         _Z6vecAddPKdS0_Pdi
        .type           _Z6vecAddPKdS0_Pdi,@function
        .size           _Z6vecAddPKdS0_Pdi,(.L_x_1 - _Z6vecAddPKdS0_Pdi)
        .other          _Z6vecAddPKdS0_Pdi,@"STO_CUDA_ENTRY STV_DEFAULT"
_Z6vecAddPKdS0_Pdi:
.text._Z6vecAddPKdS0_Pdi:
[----:B------:R-:W-:Y:S01]  /*0000*/  LDC R1, c[0x0][0x37c] ;  /* 0x0000df00ff017b82 */ /* 0x000fe20000000800 */
[----:B------:R-:W0:Y:S07]  /*0010*/  S2R R0, SR_TID.X ;  /* 0x0000000000007919 */ /* 0x000e2e0000002100 */
[----:B------:R-:W0:Y:S01]  /*0020*/  S2UR UR4, SR_CTAID.X ;  /* 0x00000000000479c3 */ /* 0x000e220000002500 */
[----:B------:R-:W1:Y:S07]  /*0030*/  LDCU UR5, c[0x0][0x398] ;  /* 0x00007300ff0577ac */ /* 0x000e6e0008000800 */
[----:B------:R-:W0:Y:S02]  /*0040*/  LDC R11, c[0x0][0x360] ;  /* 0x0000d800ff0b7b82 */ /* 0x000e240000000800 */
[----:B0-----:R-:W-:-:S05]  /*0050*/  IMAD R11, R11, UR4, R0 ;  /* 0x000000040b0b7c24 */ /* 0x001fca000f8e0200 */
[----:B-1----:R-:W-:-:S13]  /*0060*/  ISETP.GE.AND P0, PT, R11, UR5, PT ;  /* 0x000000050b007c0c */ /* 0x002fda000bf06270 */
[----:B------:R-:W-:Y:S05]  /*0070*/  @P0 EXIT ;  /* 0x000000000000094d */ /* 0x000fea0003800000 */
[----:B------:R-:W0:Y:S01]  /*0080*/  LDC.64 R2, c[0x0][0x380] ;  /* 0x0000e000ff027b82 */ /* 0x000e220000000a00 */
[----:B------:R-:W1:Y:S07]  /*0090*/  LDCU.64 UR4, c[0x0][0x358] ;  /* 0x00006b00ff0477ac */ /* 0x000e6e0008000a00 */
[----:B------:R-:W2:Y:S08]  /*00a0*/  LDC.64 R4, c[0x0][0x388] ;  /* 0x0000e200ff047b82 */ /* 0x000eb00000000a00 */
[----:B------:R-:W3:Y:S01]  /*00b0*/  LDC.64 R8, c[0x0][0x390] ;  /* 0x0000e400ff087b82 */ /* 0x000ee20000000a00 */
[----:B0-----:R-:W-:-:S06]  /*00c0*/  IMAD.WIDE R2, R11, 0x8, R2 ;  /* 0x000000080b027825 */ /* 0x001fcc00078e0202 */
[----:B-1----:R-:W4:Y:S01]  /*00d0*/  LDG.E.64 R2, desc[UR4][R2.64] ;  /* 0x0000000402027981 */ /* 0x002f22000c1e1b00 */
[----:B--2---:R-:W-:-:S06]  /*00e0*/  IMAD.WIDE R4, R11, 0x8, R4 ;  /* 0x000000080b047825 */ /* 0x004fcc00078e0204 */
[----:B------:R-:W4:Y:S01]  /*00f0*/  LDG.E.64 R4, desc[UR4][R4.64] ;  /* 0x0000000404047981 */ /* 0x000f22000c1e1b00 */
[----:B---3--:R-:W-:Y:S01]  /*0100*/  IMAD.WIDE R8, R11, 0x8, R8 ;  /* 0x000000080b087825 */ /* 0x008fe200078e0208 */
[----:B----4-:R-:W-:-:S07]  /*0110*/  DADD R6, R2, R4 ;  /* 0x0000000002067229 */ /* 0x010fce0000000004 */
[----:B------:R-:W-:Y:S01]  /*0120*/  STG.E.64 desc[UR4][R8.64], R6 ;  /* 0x0000000608007986 */ /* 0x000fe2000c101b04 */
[----:B------:R-:W-:Y:S05]  /*0130*/  EXIT ;  /* 0x000000000000794d */ /* 0x000fea0003800000 */
.L_x_0:
[----:B------:R-:W-:-:S00]  /*0140*/  BRA `(.L_x_0) ;  /* 0xfffffffc00fc7947 */ /* 0x000fc0000383ffff */
[----:B------:R-:W-:-:S00]  /*0150*/  NOP ;  /* 0x0000000000007918 */ /* 0x000fc00000000000 */
        /* <DEDUP_REMOVED lines=10> */
.L_x_1:


//--------------------- .nv.shared.reserved.0     --------------------------
	.section	.nv.shared.reserved.0,"aw",@nobits
	.weak		__nv_reservedSMEM_offset_0_alias
	.size		__nv_reservedSMEM_offset_0_alias, 0, 64
	.other		__nv_reservedSMEM_offset_0_alias,@"STO_CUDA_RESERVED_SHARED STV_DEFAULT"
__nv_reservedSMEM_offset_0_alias:
	.zero		0
	.zero		64


//--------------------- .nv.constant0._Z6vecAddPKdS0_Pdi --------------------------
	.section	.nv.constant0._Z6vecAddPKdS0_Pdi,"a",@progbits
	.sectionflags	@""
	.align	4
.nv.constant0._Z6vecAddPKdS0_Pdi:
	.zero		924


//--------------------- SYMBOLS --------------------------

	.type		.nv.reservedSmem.offset0,@object
	.size		.nv.reservedSmem.offset0,0x4
